//
// Generated by NVIDIA NVVM Compiler
//
// Compiler Build ID: CL-36424714
// Cuda compilation tools, release 13.0, V13.0.88
// Based on NVVM 20.0.0
//

.version 9.0
.target sm_100
.address_size 64

	// .globl	_Z7kernel3PPfS0_S0_ii

.visible .entry _Z7kernel3PPfS0_S0_ii(
	.param .u64 .ptr .align 1 _Z7kernel3PPfS0_S0_ii_param_0,
	.param .u64 .ptr .align 1 _Z7kernel3PPfS0_S0_ii_param_1,
	.param .u64 .ptr .align 1 _Z7kernel3PPfS0_S0_ii_param_2,
	.param .u32 _Z7kernel3PPfS0_S0_ii_param_3,
	.param .u32 _Z7kernel3PPfS0_S0_ii_param_4
)
{
	.reg .pred 	%p<12>;
	.reg .b32 	%r<24>;
	.reg .b32 	%f<46>;
	.reg .b64 	%rd<153>;

	ld.param.u64 	%rd6, [_Z7kernel3PPfS0_S0_ii_param_0];
	ld.param.u64 	%rd7, [_Z7kernel3PPfS0_S0_ii_param_1];
	ld.param.u64 	%rd8, [_Z7kernel3PPfS0_S0_ii_param_2];
	ld.param.u32 	%r14, [_Z7kernel3PPfS0_S0_ii_param_3];
	ld.param.u32 	%r13, [_Z7kernel3PPfS0_S0_ii_param_4];
	mov.u32 	%r15, %tid.y;
	mov.u32 	%r16, %ctaid.y;
	mov.u32 	%r17, %ntid.y;
	mad.lo.s32 	%r1, %r16, %r17, %r15;
	setp.ge.s32 	%p1, %r1, %r14;
	setp.lt.s32 	%p2, %r13, 1;
	or.pred  	%p3, %p1, %p2;
	@%p3 bra 	$L__BB0_12;
	cvta.to.global.u64 	%rd9, %rd6;
	cvta.to.global.u64 	%rd10, %rd7;
	cvta.to.global.u64 	%rd11, %rd8;
	mul.wide.u32 	%rd12, %r1, 8;
	add.s64 	%rd1, %rd9, %rd12;
	add.s64 	%rd2, %rd10, %rd12;
	add.s64 	%rd3, %rd11, %rd12;
	and.b32  	%r2, %r13, 7;
	setp.lt.u32 	%p4, %r13, 8;
	mov.b32 	%r22, 0;
	@%p4 bra 	$L__BB0_4;
	and.b32  	%r22, %r13, 2147483640;
	neg.s32 	%r20, %r22;
	mov.b64 	%rd152, 0;
$L__BB0_3:
	.pragma "nounroll";
	ld.global.u64 	%rd14, [%rd1];
	cvta.to.global.u64 	%rd15, %rd14;
	add.s64 	%rd16, %rd15, %rd152;
	ld.global.f32 	%f1, [%rd16];
	ld.global.u64 	%rd17, [%rd2];
	cvta.to.global.u64 	%rd18, %rd17;
	add.s64 	%rd19, %rd18, %rd152;
	ld.global.f32 	%f2, [%rd19];
	add.f32 	%f3, %f1, %f2;
	ld.global.u64 	%rd20, [%rd3];
	cvta.to.global.u64 	%rd21, %rd20;
	add.s64 	%rd22, %rd21, %rd152;
	st.global.f32 	[%rd22], %f3;
	ld.global.u64 	%rd23, [%rd1];
	cvta.to.global.u64 	%rd24, %rd23;
	add.s64 	%rd25, %rd24, %rd152;
	ld.global.f32 	%f4, [%rd25+4];
	ld.global.u64 	%rd26, [%rd2];
	cvta.to.global.u64 	%rd27, %rd26;
	add.s64 	%rd28, %rd27, %rd152;
	ld.global.f32 	%f5, [%rd28+4];
	add.f32 	%f6, %f4, %f5;
	ld.global.u64 	%rd29, [%rd3];
	cvta.to.global.u64 	%rd30, %rd29;
	add.s64 	%rd31, %rd30, %rd152;
	st.global.f32 	[%rd31+4], %f6;
	ld.global.u64 	%rd32, [%rd1];
	cvta.to.global.u64 	%rd33, %rd32;
	add.s64 	%rd34, %rd33, %rd152;
	ld.global.f32 	%f7, [%rd34+8];
	ld.global.u64 	%rd35, [%rd2];
	cvta.to.global.u64 	%rd36, %rd35;
	add.s64 	%rd37, %rd36, %rd152;
	ld.global.f32 	%f8, [%rd37+8];
	add.f32 	%f9, %f7, %f8;
	ld.global.u64 	%rd38, [%rd3];
	cvta.to.global.u64 	%rd39, %rd38;
	add.s64 	%rd40, %rd39, %rd152;
	st.global.f32 	[%rd40+8], %f9;
	ld.global.u64 	%rd41, [%rd1];
	cvta.to.global.u64 	%rd42, %rd41;
	add.s64 	%rd43, %rd42, %rd152;
	ld.global.f32 	%f10, [%rd43+12];
	ld.global.u64 	%rd44, [%rd2];
	cvta.to.global.u64 	%rd45, %rd44;
	add.s64 	%rd46, %rd45, %rd152;
	ld.global.f32 	%f11, [%rd46+12];
	add.f32 	%f12, %f10, %f11;
	ld.global.u64 	%rd47, [%rd3];
	cvta.to.global.u64 	%rd48, %rd47;
	add.s64 	%rd49, %rd48, %rd152;
	st.global.f32 	[%rd49+12], %f12;
	ld.global.u64 	%rd50, [%rd1];
	cvta.to.global.u64 	%rd51, %rd50;
	add.s64 	%rd52, %rd51, %rd152;
	ld.global.f32 	%f13, [%rd52+16];
	ld.global.u64 	%rd53, [%rd2];
	cvta.to.global.u64 	%rd54, %rd53;
	add.s64 	%rd55, %rd54, %rd152;
	ld.global.f32 	%f14, [%rd55+16];
	add.f32 	%f15, %f13, %f14;
	ld.global.u64 	%rd56, [%rd3];
	cvta.to.global.u64 	%rd57, %rd56;
	add.s64 	%rd58, %rd57, %rd152;
	st.global.f32 	[%rd58+16], %f15;
	ld.global.u64 	%rd59, [%rd1];
	cvta.to.global.u64 	%rd60, %rd59;
	add.s64 	%rd61, %rd60, %rd152;
	ld.global.f32 	%f16, [%rd61+20];
	ld.global.u64 	%rd62, [%rd2];
	cvta.to.global.u64 	%rd63, %rd62;
	add.s64 	%rd64, %rd63, %rd152;
	ld.global.f32 	%f17, [%rd64+20];
	add.f32 	%f18, %f16, %f17;
	ld.global.u64 	%rd65, [%rd3];
	cvta.to.global.u64 	%rd66, %rd65;
	add.s64 	%rd67, %rd66, %rd152;
	st.global.f32 	[%rd67+20], %f18;
	ld.global.u64 	%rd68, [%rd1];
	cvta.to.global.u64 	%rd69, %rd68;
	add.s64 	%rd70, %rd69, %rd152;
	ld.global.f32 	%f19, [%rd70+24];
	ld.global.u64 	%rd71, [%rd2];
	cvta.to.global.u64 	%rd72, %rd71;
	add.s64 	%rd73, %rd72, %rd152;
	ld.global.f32 	%f20, [%rd73+24];
	add.f32 	%f21, %f19, %f20;
	ld.global.u64 	%rd74, [%rd3];
	cvta.to.global.u64 	%rd75, %rd74;
	add.s64 	%rd76, %rd75, %rd152;
	st.global.f32 	[%rd76+24], %f21;
	ld.global.u64 	%rd77, [%rd1];
	cvta.to.global.u64 	%rd78, %rd77;
	add.s64 	%rd79, %rd78, %rd152;
	ld.global.f32 	%f22, [%rd79+28];
	ld.global.u64 	%rd80, [%rd2];
	cvta.to.global.u64 	%rd81, %rd80;
	add.s64 	%rd82, %rd81, %rd152;
	ld.global.f32 	%f23, [%rd82+28];
	add.f32 	%f24, %f22, %f23;
	ld.global.u64 	%rd83, [%rd3];
	cvta.to.global.u64 	%rd84, %rd83;
	add.s64 	%rd85, %rd84, %rd152;
	st.global.f32 	[%rd85+28], %f24;
	add.s32 	%r20, %r20, 8;
	add.s64 	%rd152, %rd152, 32;
	setp.ne.s32 	%p5, %r20, 0;
	@%p5 bra 	$L__BB0_3;
$L__BB0_4:
	setp.eq.s32 	%p6, %r2, 0;
	@%p6 bra 	$L__BB0_12;
	and.b32  	%r8, %r13, 3;
	setp.lt.u32 	%p7, %r2, 4;
	@%p7 bra 	$L__BB0_7;
	ld.global.u64 	%rd86, [%rd1];
	cvta.to.global.u64 	%rd87, %rd86;
	mul.wide.u32 	%rd88, %r22, 4;
	add.s64 	%rd89, %rd87, %rd88;
	ld.global.f32 	%f25, [%rd89];
	ld.global.u64 	%rd90, [%rd2];
	cvta.to.global.u64 	%rd91, %rd90;
	add.s64 	%rd92, %rd91, %rd88;
	ld.global.f32 	%f26, [%rd92];
	add.f32 	%f27, %f25, %f26;
	ld.global.u64 	%rd93, [%rd3];
	cvta.to.global.u64 	%rd94, %rd93;
	add.s64 	%rd95, %rd94, %rd88;
	st.global.f32 	[%rd95], %f27;
	ld.global.u64 	%rd96, [%rd1];
	cvta.to.global.u64 	%rd97, %rd96;
	add.s64 	%rd98, %rd97, %rd88;
	ld.global.f32 	%f28, [%rd98+4];
	ld.global.u64 	%rd99, [%rd2];
	cvta.to.global.u64 	%rd100, %rd99;
	add.s64 	%rd101, %rd100, %rd88;
	ld.global.f32 	%f29, [%rd101+4];
	add.f32 	%f30, %f28, %f29;
	ld.global.u64 	%rd102, [%rd3];
	cvta.to.global.u64 	%rd103, %rd102;
	add.s64 	%rd104, %rd103, %rd88;
	st.global.f32 	[%rd104+4], %f30;
	ld.global.u64 	%rd105, [%rd1];
	cvta.to.global.u64 	%rd106, %rd105;
	add.s64 	%rd107, %rd106, %rd88;
	ld.global.f32 	%f31, [%rd107+8];
	ld.global.u64 	%rd108, [%rd2];
	cvta.to.global.u64 	%rd109, %rd108;
	add.s64 	%rd110, %rd109, %rd88;
	ld.global.f32 	%f32, [%rd110+8];
	add.f32 	%f33, %f31, %f32;
	ld.global.u64 	%rd111, [%rd3];
	cvta.to.global.u64 	%rd112, %rd111;
	add.s64 	%rd113, %rd112, %rd88;
	st.global.f32 	[%rd113+8], %f33;
	ld.global.u64 	%rd114, [%rd1];
	cvta.to.global.u64 	%rd115, %rd114;
	add.s64 	%rd116, %rd115, %rd88;
	ld.global.f32 	%f34, [%rd116+12];
	ld.global.u64 	%rd117, [%rd2];
	cvta.to.global.u64 	%rd118, %rd117;
	add.s64 	%rd119, %rd118, %rd88;
	ld.global.f32 	%f35, [%rd119+12];
	add.f32 	%f36, %f34, %f35;
	ld.global.u64 	%rd120, [%rd3];
	cvta.to.global.u64 	%rd121, %rd120;
	add.s64 	%rd122, %rd121, %rd88;
	st.global.f32 	[%rd122+12], %f36;
	add.s32 	%r22, %r22, 4;
$L__BB0_7:
	setp.eq.s32 	%p8, %r8, 0;
	@%p8 bra 	$L__BB0_12;
	setp.eq.s32 	%p9, %r8, 1;
	@%p9 bra 	$L__BB0_10;
	ld.global.u64 	%rd123, [%rd1];
	cvta.to.global.u64 	%rd124, %rd123;
	mul.wide.u32 	%rd125, %r22, 4;
	add.s64 	%rd126, %rd124, %rd125;
	ld.global.f32 	%f37, [%rd126];
	ld.global.u64 	%rd127, [%rd2];
	cvta.to.global.u64 	%rd128, %rd127;
	add.s64 	%rd129, %rd128, %rd125;
	ld.global.f32 	%f38, [%rd129];
	add.f32 	%f39, %f37, %f38;
	ld.global.u64 	%rd130, [%rd3];
	cvta.to.global.u64 	%rd131, %rd130;
	add.s64 	%rd132, %rd131, %rd125;
	st.global.f32 	[%rd132], %f39;
	ld.global.u64 	%rd133, [%rd1];
	cvta.to.global.u64 	%rd134, %rd133;
	add.s64 	%rd135, %rd134, %rd125;
	ld.global.f32 	%f40, [%rd135+4];
	ld.global.u64 	%rd136, [%rd2];
	cvta.to.global.u64 	%rd137, %rd136;
	add.s64 	%rd138, %rd137, %rd125;
	ld.global.f32 	%f41, [%rd138+4];
	add.f32 	%f42, %f40, %f41;
	ld.global.u64 	%rd139, [%rd3];
	cvta.to.global.u64 	%rd140, %rd139;
	add.s64 	%rd141, %rd140, %rd125;
	st.global.f32 	[%rd141+4], %f42;
	add.s32 	%r22, %r22, 2;
$L__BB0_10:
	and.b32  	%r19, %r13, 1;
	setp.eq.b32 	%p10, %r19, 1;
	not.pred 	%p11, %p10;
	@%p11 bra 	$L__BB0_12;
	ld.global.u64 	%rd142, [%rd1];
	cvta.to.global.u64 	%rd143, %rd142;
	mul.wide.u32 	%rd144, %r22, 4;
	add.s64 	%rd145, %rd143, %rd144;
	ld.global.f32 	%f43, [%rd145];
	ld.global.u64 	%rd146, [%rd2];
	cvta.to.global.u64 	%rd147, %rd146;
	add.s64 	%rd148, %rd147, %rd144;
	ld.global.f32 	%f44, [%rd148];
	add.f32 	%f45, %f43, %f44;
	ld.global.u64 	%rd149, [%rd3];
	cvta.to.global.u64 	%rd150, %rd149;
	add.s64 	%rd151, %rd150, %rd144;
	st.global.f32 	[%rd151], %f45;
$L__BB0_12:
	ret;

}


// ===== COMPILED SASS (sm_100) =====

	.target	sm_100

	.elftype	@"ET_EXEC"


//--------------------- .note.nv.tkinfo           --------------------------
	.section	.note.nv.tkinfo,"",@"SHT_NOTE"
	.sectionflags	@"SHF_NOTE_NV_TKINFO"
	.tkinfo
        /*0018*/ 	.word	0x00000002
        /*0030*/ 	.string	""
        /*0030*/ 	.string	"ptxas"
        /*0030*/ 	.string	"Cuda compilation tools, release 13.0, V13.0.88"
        /*0030*/ 	.string	"Build cuda_13.0.r13.0/compiler.36424714_0"
        /*0030*/ 	.string	"-arch sm_100 -m 64 "



//--------------------- .note.nv.cuinfo           --------------------------
	.section	.note.nv.cuinfo,"",@"SHT_NOTE"
	.sectionflags	@"SHF_NOTE_NV_CUINFO"
        /*0018*/ 	.short	0x0002
        /*001a*/ 	.short	0x0064
        /*001c*/ 	.short	0x0082
	.zero		2


//--------------------- .nv.info                  --------------------------
	.section	.nv.info,"",@"SHT_CUDA_INFO"
	.align	4


	//----- nvinfo : EIATTR_REGCOUNT
	.align		4
        /*0000*/ 	.byte	0x04, 0x2f
        /*0002*/ 	.short	(.L_1 - .L_0)
	.align		4
.L_0:
        /*0004*/ 	.word	index@(_Z7kernel3PPfS0_S0_ii)
        /*0008*/ 	.word	0x0000001c


	//----- nvinfo : EIATTR_FRAME_SIZE
	.align		4
.L_1:
        /*000c*/ 	.byte	0x04, 0x11
        /*000e*/ 	.short	(.L_3 - .L_2)
	.align		4
.L_2:
        /*0010*/ 	.word	index@(_Z7kernel3PPfS0_S0_ii)
        /*0014*/ 	.word	0x00000000


	//----- nvinfo : EIATTR_MIN_STACK_SIZE
	.align		4
.L_3:
        /*0018*/ 	.byte	0x04, 0x12
        /*001a*/ 	.short	(.L_5 - .L_4)
	.align		4
.L_4:
        /*001c*/ 	.word	index@(_Z7kernel3PPfS0_S0_ii)
        /*0020*/ 	.word	0x00000000
.L_5:


//--------------------- .nv.compat                --------------------------
	.section	.nv.compat,"",@"SHT_CUDA_COMPAT_INFO"
	.align	4
        /*0000*/ 	.byte	0x02, 0x09, 0x00, 0x00, 0x02, 0x02, 0x01, 0x00, 0x02, 0x05, 0x05, 0x00, 0x03, 0x07, 0x01, 0x01
        /*0010*/ 	.byte	0x02, 0x03, 0x00, 0x00, 0x02, 0x06, 0x01, 0x00, 0x04, 0x0b, 0x08, 0x00, 0x09, 0x00, 0x00, 0x00
        /*0020*/ 	.byte	0x00, 0x00, 0x00, 0x00


//--------------------- .nv.info._Z7kernel3PPfS0_S0_ii --------------------------
	.section	.nv.info._Z7kernel3PPfS0_S0_ii,"",@"SHT_CUDA_INFO"
	.sectionflags	@""
	.align	4


	//----- nvinfo : EIATTR_CUDA_API_VERSION
	.align		4
        /*0000*/ 	.byte	0x04, 0x37
        /*0002*/ 	.short	(.L_7 - .L_6)
.L_6:
        /*0004*/ 	.word	0x00000082


	//----- nvinfo : EIATTR_KPARAM_INFO
	.align		4
.L_7:
        /*0008*/ 	.byte	0x04, 0x17
        /*000a*/ 	.short	(.L_9 - .L_8)
.L_8:
        /*000c*/ 	.word	0x00000000
        /*0010*/ 	.short	0x0004
        /*0012*/ 	.short	0x001c
        /*0014*/ 	.byte	0x00, 0xf0, 0x11, 0x00


	//----- nvinfo : EIATTR_KPARAM_INFO
	.align		4
.L_9:
        /*0018*/ 	.byte	0x04, 0x17
        /*001a*/ 	.short	(.L_11 - .L_10)
.L_10:
        /*001c*/ 	.word	0x00000000
        /*0020*/ 	.short	0x0003
        /*0022*/ 	.short	0x0018
        /*0024*/ 	.byte	0x00, 0xf0, 0x11, 0x00


	//----- nvinfo : EIATTR_KPARAM_INFO
	.align		4
.L_11:
        /*0028*/ 	.byte	0x04, 0x17
        /*002a*/ 	.short	(.L_13 - .L_12)
.L_12:
        /*002c*/ 	.word	0x00000000
        /*0030*/ 	.short	0x0002
        /*0032*/ 	.short	0x0010
        /*0034*/ 	.byte	0x00, 0xf5, 0x21, 0x00


	//----- nvinfo : EIATTR_KPARAM_INFO
	.align		4
.L_13:
        /*0038*/ 	.byte	0x04, 0x17
        /*003a*/ 	.short	(.L_15 - .L_14)
.L_14:
        /*003c*/ 	.word	0x00000000
        /*0040*/ 	.short	0x0001
        /*0042*/ 	.short	0x0008
        /*0044*/ 	.byte	0x00, 0xf5, 0x21, 0x00


	//----- nvinfo : EIATTR_KPARAM_INFO
	.align		4
.L_15:
        /*0048*/ 	.byte	0x04, 0x17
        /*004a*/ 	.short	(.L_17 - .L_16)
.L_16:
        /*004c*/ 	.word	0x00000000
        /*0050*/ 	.short	0x0000
        /*0052*/ 	.short	0x0000
        /*0054*/ 	.byte	0x00, 0xf5, 0x21, 0x00


	//----- nvinfo : EIATTR_SPARSE_MMA_MASK
	.align		4
.L_17:
        /*0058*/ 	.byte	0x03, 0x50
        /*005a*/ 	.short	0x0000


	//----- nvinfo : EIATTR_MAXREG_COUNT
	.align		4
        /*005c*/ 	.byte	0x03, 0x1b
        /*005e*/ 	.short	0x00ff


	//----- nvinfo : EIATTR_MERCURY_ISA_VERSION
	.align		4
        /*0060*/ 	.byte	0x03, 0x5f
        /*0062*/ 	.short	0x0101


	//----- nvinfo : EIATTR_VRC_CTA_INIT_COUNT
	.align		4
        /*0064*/ 	.byte	0x02, 0x4a
	.zero		1
	.zero		1


	//----- nvinfo : EIATTR_EXIT_INSTR_OFFSETS
	.align		4
        /*0068*/ 	.byte	0x04, 0x1c
        /*006a*/ 	.short	(.L_19 - .L_18)


	//   ....[0]....
.L_18:
        /*006c*/ 	.word	0x00000080


	//   ....[1]....
        /*0070*/ 	.word	0x00000860


	//   ....[2]....
        /*0074*/ 	.word	0x00000b40


	//   ....[3]....
        /*0078*/ 	.word	0x00000ce0


	//   ....[4]....
        /*007c*/ 	.word	0x00000d90


	//----- nvinfo : EIATTR_CBANK_PARAM_SIZE
	.align		4
.L_19:
        /*0080*/ 	.byte	0x03, 0x19
        /*0082*/ 	.short	0x0020


	//----- nvinfo : EIATTR_PARAM_CBANK
	.align		4
        /*0084*/ 	.byte	0x04, 0x0a
        /*0086*/ 	.short	(.L_21 - .L_20)
	.align		4
.L_20:
        /*0088*/ 	.word	index@(.nv.constant0._Z7kernel3PPfS0_S0_ii)
        /*008c*/ 	.short	0x0380
        /*008e*/ 	.short	0x0020


	//----- nvinfo : EIATTR_SW_WAR
	.align		4
.L_21:
        /*0090*/ 	.byte	0x04, 0x36
        /*0092*/ 	.short	(.L_23 - .L_22)
.L_22:
        /*0094*/ 	.word	0x00000008
.L_23:


//--------------------- .nv.callgraph             --------------------------
	.section	.nv.callgraph,"",@"SHT_CUDA_CALLGRAPH"
	.align	4
	.sectionentsize	8
	.align		4
        /*0000*/ 	.word	0x00000000
	.align		4
        /*0004*/ 	.word	0xffffffff
	.align		4
        /*0008*/ 	.word	0x00000000
	.align		4
        /*000c*/ 	.word	0xfffffffe
	.align		4
        /*0010*/ 	.word	0x00000000
	.align		4
        /*0014*/ 	.word	0xfffffffd
	.align		4
        /*0018*/ 	.word	0x00000000
	.align		4
        /*001c*/ 	.word	0xfffffffc


//--------------------- .text._Z7kernel3PPfS0_S0_ii --------------------------
	.section	.text._Z7kernel3PPfS0_S0_ii,"ax",@progbits
	.align	128
        .global         _Z7kernel3PPfS0_S0_ii
        .type           _Z7kernel3PPfS0_S0_ii,@function
        .size           _Z7kernel3PPfS0_S0_ii,(.L_x_5 - _Z7kernel3PPfS0_S0_ii)
        .other          _Z7kernel3PPfS0_S0_ii,@"STO_CUDA_ENTRY STV_DEFAULT"
_Z7kernel3PPfS0_S0_ii:
.text._Z7kernel3PPfS0_S0_ii:
[----:B------:R-:W-:Y:S01]  /*0000*/  LDC R1, c[0x0][0x37c] ;  /* 0x0000df00ff017b82 */ /* 0x000fe20000000800 */
[----:B------:R-:W0:Y:S07]  /*0010*/  S2R R11, SR_TID.Y ;  /* 0x00000000000b7919 */ /* 0x000e2e0000002200 */
[----:B------:R-:W0:Y:S08]  /*0020*/  S2UR UR4, SR_CTAID.Y ;  /* 0x00000000000479c3 */ /* 0x000e300000002600 */
[----:B------:R-:W0:Y:S08]  /*0030*/  LDC R0, c[0x0][0x364] ;  /* 0x0000d900ff007b82 */ /* 0x000e300000000800 */
[----:B------:R-:W1:Y:S01]  /*0040*/  LDC.64 R2, c[0x0][0x398] ;  /* 0x0000e600ff027b82 */ /* 0x000e620000000a00 */
[----:B0-----:R-:W-:Y:S01]  /*0050*/  IMAD R11, R0, UR4, R11 ;  /* 0x00000004000b7c24 */ /* 0x001fe2000f8e020b */
[----:B-1----:R-:W-:-:S04]  /*0060*/  ISETP.GE.AND P0, PT, R3, 0x1, PT ;  /* 0x000000010300780c */ /* 0x002fc80003f06270 */
[----:B------:R-:W-:-:S13]  /*0070*/  ISETP.GE.OR P0, PT, R11, R2, !P0 ;  /* 0x000000020b00720c */ /* 0x000fda0004706670 */
[----:B------:R-:W-:Y:S05]  /*0080*/  @P0 EXIT ;  /* 0x000000000000094d */ /* 0x000fea0003800000 */
[----:B------:R-:W0:Y:S01]  /*0090*/  LDC.64 R4, c[0x0][0x380] ;  /* 0x0000e000ff047b82 */ /* 0x000e220000000a00 */
[C---:B------:R-:W-:Y:S01]  /*00a0*/  ISETP.GE.U32.AND P1, PT, R3.reuse, 0x8, PT ;  /* 0x000000080300780c */ /* 0x040fe20003f26070 */
[----:B------:R-:W1:Y:S01]  /*00b0*/  LDCU.64 UR6, c[0x0][0x358] ;  /* 0x00006b00ff0677ac */ /* 0x000e620008000a00 */
[----:B------:R-:W-:Y:S01]  /*00c0*/  LOP3.LUT R14, R3, 0x7, RZ, 0xc0, !PT ;  /* 0x00000007030e7812 */ /* 0x000fe200078ec0ff */
[----:B------:R-:W-:-:S03]  /*00d0*/  IMAD.MOV.U32 R0, RZ, RZ, RZ ;  /* 0x000000ffff007224 */ /* 0x000fc600078e00ff */
[----:B------:R-:W-:Y:S01]  /*00e0*/  ISETP.NE.AND P0, PT, R14, RZ, PT ;  /* 0x000000ff0e00720c */ /* 0x000fe20003f05270 */
[----:B------:R-:W2:Y:S08]  /*00f0*/  LDC.64 R6, c[0x0][0x388] ;  /* 0x0000e200ff067b82 */ /* 0x000eb00000000a00 */
[----:B------:R-:W3:Y:S01]  /*0100*/  LDC.64 R8, c[0x0][0x390] ;  /* 0x0000e400ff087b82 */ /* 0x000ee20000000a00 */
[----:B0-----:R-:W-:-:S04]  /*0110*/  IMAD.WIDE.U32 R4, R11, 0x8, R4 ;  /* 0x000000080b047825 */ /* 0x001fc800078e0004 */
[----:B--2---:R-:W-:-:S04]  /*0120*/  IMAD.WIDE.U32 R6, R11, 0x8, R6 ;  /* 0x000000080b067825 */ /* 0x004fc800078e0006 */
[----:B---3--:R-:W-:Y:S01]  /*0130*/  IMAD.WIDE.U32 R8, R11, 0x8, R8 ;  /* 0x000000080b087825 */ /* 0x008fe200078e0008 */
[----:B-1----:R-:W-:Y:S06]  /*0140*/  @!P1 BRA `(.L_x_0) ;  /* 0x0000000400c49947 */ /* 0x002fec0003800000 */
[----:B------:R-:W-:Y:S01]  /*0150*/  LOP3.LUT R0, R3, 0x7ffffff8, RZ, 0xc0, !PT ;  /* 0x7ffffff803007812 */ /* 0x000fe200078ec0ff */
[----:B------:R-:W-:Y:S01]  /*0160*/  UMOV UR4, URZ ;  /* 0x000000ff00047c82 */ /* 0x000fe20008000000 */
[----:B------:R-:W-:-:S03]  /*0170*/  UMOV UR5, URZ ;  /* 0x000000ff00057c82 */ /* 0x000fc60008000000 */
[----:B------:R-:W-:-:S07]  /*0180*/  IMAD.MOV R2, RZ, RZ, -R0 ;  /* 0x000000ffff027224 */ /* 0x000fce00078e0a00 */
.L_x_1:
[----:B0-----:R-:W2:Y:S04]  /*0190*/  LDG.E.64 R10, desc[UR6][R6.64] ;  /* 0x00000006060a7981 */ /* 0x001ea8000c1e1b00 */
[----:B------:R-:W3:Y:S01]  /*01a0*/  LDG.E.64 R12, desc[UR6][R4.64] ;  /* 0x00000006040c7981 */ /* 0x000ee2000c1e1b00 */
[----:B--2---:R-:W-:Y:S02]  /*01b0*/  IADD3 R18, P2, PT, R10, UR4, RZ ;  /* 0x000000040a127c10 */ /* 0x004fe4000ff5e0ff */
[----:B---3--:R-:W-:Y:S02]  /*01c0*/  IADD3 R16, P1, PT, R12, UR4, RZ ;  /* 0x000000040c107c10 */ /* 0x008fe4000ff3e0ff */
[----:B------:R-:W-:Y:S02]  /*01d0*/  IADD3.X R19, PT, PT, R11, UR5, RZ, P2, !PT ;  /* 0x000000050b137c10 */ /* 0x000fe400097fe4ff */
[----:B------:R-:W-:Y:S01]  /*01e0*/  IADD3.X R17, PT, PT, R13, UR5, RZ, P1, !PT ;  /* 0x000000050d117c10 */ /* 0x000fe20008ffe4ff */
[----:B------:R-:W2:Y:S04]  /*01f0*/  LDG.E.64 R10, desc[UR6][R8.64] ;  /* 0x00000006080a7981 */ /* 0x000ea8000c1e1b00 */
[----:B------:R-:W3:Y:S04]  /*0200*/  LDG.E R16, desc[UR6][R16.64] ;  /* 0x0000000610107981 */ /* 0x000ee8000c1e1900 */
[----:B------:R-:W3:Y:S01]  /*0210*/  LDG.E R19, desc[UR6][R18.64] ;  /* 0x0000000612137981 */ /* 0x000ee2000c1e1900 */
[----:B--2---:R-:W-:-:S04]  /*0220*/  IADD3 R20, P1, PT, R10, UR4, RZ ;  /* 0x000000040a147c10 */ /* 0x004fc8000ff3e0ff */
[----:B------:R-:W-:Y:S01]  /*0230*/  IADD3.X R21, PT, PT, R11, UR5, RZ, P1, !PT ;  /* 0x000000050b157c10 */ /* 0x000fe20008ffe4ff */
[----:B---3--:R-:W-:-:S05]  /*0240*/  FADD R15, R16, R19 ;  /* 0x00000013100f7221 */ /* 0x008fca0000000000 */
[----:B------:R0:W-:Y:S04]  /*0250*/  STG.E desc[UR6][R20.64], R15 ;  /* 0x0000000f14007986 */ /* 0x0001e8000c101906 */
[----:B------:R-:W2:Y:S04]  /*0260*/  LDG.E.64 R12, desc[UR6][R6.64] ;  /* 0x00000006060c7981 */ /* 0x000ea8000c1e1b00 */
[----:B------:R-:W3:Y:S01]  /*0270*/  LDG.E.64 R10, desc[UR6][R4.64] ;  /* 0x00000006040a7981 */ /* 0x000ee2000c1e1b00 */
[----:B--2---:R-:W-:Y:S02]  /*0280*/  IADD3 R24, P2, PT, R12, UR4, RZ ;  /* 0x000000040c187c10 */ /* 0x004fe4000ff5e0ff */
[----:B---3--:R-:W-:-:S02]  /*0290*/  IADD3 R22, P1, PT, R10, UR4, RZ ;  /* 0x000000040a167c10 */ /* 0x008fc4000ff3e0ff */
[----:B------:R-:W-:Y:S02]  /*02a0*/  IADD3.X R25, PT, PT, R13, UR5, RZ, P2, !PT ;  /* 0x000000050d197c10 */ /* 0x000fe400097fe4ff */
[----:B------:R-:W-:Y:S02]  /*02b0*/  IADD3.X R23, PT, PT, R11, UR5, RZ, P1, !PT ;  /* 0x000000050b177c10 */ /* 0x000fe40008ffe4ff */
[----:B------:R-:W2:Y:S04]  /*02c0*/  LDG.E.64 R10, desc[UR6][R8.64] ;  /* 0x00000006080a7981 */ /* 0x000ea8000c1e1b00 */
[----:B------:R-:W0:Y:S04]  /*02d0*/  LDG.E R22, desc[UR6][R22.64+0x4] ;  /* 0x0000040616167981 */ /* 0x000e28000c1e1900 */
[----:B------:R-:W0:Y:S01]  /*02e0*/  LDG.E R25, desc[UR6][R24.64+0x4] ;  /* 0x0000040618197981 */ /* 0x000e22000c1e1900 */
[----:B--2---:R-:W-:-:S04]  /*02f0*/  IADD3 R16, P1, PT, R10, UR4, RZ ;  /* 0x000000040a107c10 */ /* 0x004fc8000ff3e0ff */
[----:B------:R-:W-:Y:S01]  /*0300*/  IADD3.X R17, PT, PT, R11, UR5, RZ, P1, !PT ;  /* 0x000000050b117c10 */ /* 0x000fe20008ffe4ff */
[----:B0-----:R-:W-:-:S05]  /*0310*/  FADD R15, R22, R25 ;  /* 0x00000019160f7221 */ /* 0x001fca0000000000 */
        /* <DEDUP_REMOVED lines=68> */
[----:B--2---:R-:W-:-:S04]  /*0760*/  IADD3 R20, P1, PT, R10, UR4, RZ ;  /* 0x000000040a147c10 */ /* 0x004fc8000ff3e0ff */
[----:B------:R-:W-:Y:S02]  /*0770*/  IADD3.X R21, PT, PT, R11, UR5, RZ, P1, !PT ;  /* 0x000000050b157c10 */ /* 0x000fe40008ffe4ff */
[----:B------:R-:W2:Y:S01]  /*0780*/  LDG.E.64 R10, desc[UR6][R8.64] ;  /* 0x00000006080a7981 */ /* 0x000ea2000c1e1b00 */
[----:B---3--:R-:W-:-:S03]  /*0790*/  IADD3 R12, P2, PT, R12, UR4, RZ ;  /* 0x000000040c0c7c10 */ /* 0x008fc6000ff5e0ff */
[----:B------:R-:W0:Y:S01]  /*07a0*/  LDG.E R20, desc[UR6][R20.64+0x1c] ;  /* 0x00001c0614147981 */ /* 0x000e22000c1e1900 */
[----:B------:R-:W-:-:S06]  /*07b0*/  IADD3.X R13, PT, PT, R13, UR5, RZ, P2, !PT ;  /* 0x000000050d0d7c10 */ /* 0x000fcc00097fe4ff */
[----:B------:R-:W0:Y:S01]  /*07c0*/  LDG.E R13, desc[UR6][R12.64+0x1c] ;  /* 0x00001c060c0d7981 */ /* 0x000e22000c1e1900 */
[----:B------:R-:W-:Y:S01]  /*07d0*/  VIADD R2, R2, 0x8 ;  /* 0x0000000802027836 */ /* 0x000fe20000000000 */
[----:B--2---:R-:W-:-:S04]  /*07e0*/  IADD3 R10, P1, PT, R10, UR4, RZ ;  /* 0x000000040a0a7c10 */ /* 0x004fc8000ff3e0ff */
[----:B------:R-:W-:Y:S02]  /*07f0*/  IADD3.X R11, PT, PT, R11, UR5, RZ, P1, !PT ;  /* 0x000000050b0b7c10 */ /* 0x000fe40008ffe4ff */
[----:B------:R-:W-:Y:S01]  /*0800*/  ISETP.NE.AND P1, PT, R2, RZ, PT ;  /* 0x000000ff0200720c */ /* 0x000fe20003f25270 */
[----:B------:R-:W-:Y:S01]  /*0810*/  UIADD3 UR4, UP0, UPT, UR4, 0x20, URZ ;  /* 0x0000002004047890 */ /* 0x000fe2000ff1e0ff */
[----:B0-----:R-:W-:-:S03]  /*0820*/  FADD R15, R20, R13 ;  /* 0x0000000d140f7221 */ /* 0x001fc60000000000 */
[----:B------:R-:W-:Y:S02]  /*0830*/  UIADD3.X UR5, UPT, UPT, URZ, UR5, URZ, UP0, !UPT ;  /* 0x00000005ff057290 */ /* 0x000fe400087fe4ff */
[----:B------:R0:W-:Y:S06]  /*0840*/  STG.E desc[UR6][R10.64+0x1c], R15 ;  /* 0x00001c0f0a007986 */ /* 0x0001ec000c101906 */
[----:B------:R-:W-:Y:S05]  /*0850*/  @P1 BRA `(.L_x_1) ;  /* 0xfffffff8004c1947 */ /* 0x000fea000383ffff */
.L_x_0:
[----:B------:R-:W-:Y:S05]  /*0860*/  @!P0 EXIT ;  /* 0x000000000000894d */ /* 0x000fea0003800000 */
[----:B------:R-:W-:Y:S02]  /*0870*/  ISETP.GE.U32.AND P0, PT, R14, 0x4, PT ;  /* 0x000000040e00780c */ /* 0x000fe40003f06070 */
[----:B------:R-:W-:-:S04]  /*0880*/  LOP3.LUT R2, R3, 0x3, RZ, 0xc0, !PT ;  /* 0x0000000303027812 */ /* 0x000fc800078ec0ff */
[----:B------:R-:W-:-:S07]  /*0890*/  ISETP.NE.AND P1, PT, R2, RZ, PT ;  /* 0x000000ff0200720c */ /* 0x000fce0003f25270 */
[----:B------:R-:W-:Y:S06]  /*08a0*/  @!P0 BRA `(.L_x_2) ;  /* 0x0000000000a48947 */ /* 0x000fec0003800000 */
[----:B0-----:R-:W2:Y:S04]  /*08b0*/  LDG.E.64 R10, desc[UR6][R4.64] ;  /* 0x00000006040a7981 */ /* 0x001ea8000c1e1b00 */
[----:B------:R-:W3:Y:S04]  /*08c0*/  LDG.E.64 R12, desc[UR6][R6.64] ;  /* 0x00000006060c7981 */ /* 0x000ee8000c1e1b00 */
[----:B------:R-:W4:Y:S01]  /*08d0*/  LDG.E.64 R14, desc[UR6][R8.64] ;  /* 0x00000006080e7981 */ /* 0x000f22000c1e1b00 */
[----:B--2---:R-:W-:-:S04]  /*08e0*/  IMAD.WIDE.U32 R10, R0, 0x4, R10 ;  /* 0x00000004000a7825 */ /* 0x004fc800078e000a */
[C---:B---3--:R-:W-:Y:S02]  /*08f0*/  IMAD.WIDE.U32 R12, R0.reuse, 0x4, R12 ;  /* 0x00000004000c7825 */ /* 0x048fe400078e000c */
[----:B------:R-:W2:Y:S04]  /*0900*/  LDG.E R10, desc[UR6][R10.64] ;  /* 0x000000060a0a7981 */ /* 0x000ea8000c1e1900 */
[----:B------:R-:W2:Y:S01]  /*0910*/  LDG.E R13, desc[UR6][R12.64] ;  /* 0x000000060c0d7981 */ /* 0x000ea2000c1e1900 */
[----:B----4-:R-:W-:-:S04]  /*0920*/  IMAD.WIDE.U32 R14, R0, 0x4, R14 ;  /* 0x00000004000e7825 */ /* 0x010fc800078e000e */
[----:B--2---:R-:W-:-:S05]  /*0930*/  FADD R23, R10, R13 ;  /* 0x0000000d0a177221 */ /* 0x004fca0000000000 */
[----:B------:R0:W-:Y:S04]  /*0940*/  STG.E desc[UR6][R14.64], R23 ;  /* 0x000000170e007986 */ /* 0x0001e8000c101906 */
[----:B------:R-:W2:Y:S04]  /*0950*/  LDG.E.64 R16, desc[UR6][R4.64] ;  /* 0x0000000604107981 */ /* 0x000ea8000c1e1b00 */
        /* <DEDUP_REMOVED lines=11> */
[----:B0-----:R-:W4:Y:S01]  /*0a10*/  LDG.E.64 R14, desc[UR6][R8.64] ;  /* 0x00000006080e7981 */ /* 0x001f22000c1e1b00 */
[----:B--2---:R-:W-:-:S04]  /*0a20*/  IMAD.WIDE.U32 R10, R0, 0x4, R10 ;  /* 0x00000004000a7825 */ /* 0x004fc800078e000a */
[C---:B---3--:R-:W-:Y:S02]  /*0a30*/  IMAD.WIDE.U32 R12, R0.reuse, 0x4, R12 ;  /* 0x00000004000c7825 */ /* 0x048fe400078e000c */
[----:B------:R-:W2:Y:S04]  /*0a40*/  LDG.E R10, desc[UR6][R10.64+0x8] ;  /* 0x000008060a0a7981 */ /* 0x000ea8000c1e1900 */
[----:B------:R-:W2:Y:S01]  /*0a50*/  LDG.E R13, desc[UR6][R12.64+0x8] ;  /* 0x000008060c0d7981 */ /* 0x000ea2000c1e1900 */
[----:B----4-:R-:W-:-:S04]  /*0a60*/  IMAD.WIDE.U32 R14, R0, 0x4, R14 ;  /* 0x00000004000e7825 */ /* 0x010fc800078e000e */
[----:B--2---:R-:W-:-:S05]  /*0a70*/  FADD R23, R10, R13 ;  /* 0x0000000d0a177221 */ /* 0x004fca0000000000 */
[----:B------:R2:W-:Y:S04]  /*0a80*/  STG.E desc[UR6][R14.64+0x8], R23 ;  /* 0x000008170e007986 */ /* 0x0005e8000c101906 */
[----:B------:R-:W3:Y:S04]  /*0a90*/  LDG.E.64 R16, desc[UR6][R4.64] ;  /* 0x0000000604107981 */ /* 0x000ee8000c1e1b00 */
[----:B------:R-:W4:Y:S04]  /*0aa0*/  LDG.E.64 R18, desc[UR6][R6.64] ;  /* 0x0000000606127981 */ /* 0x000f28000c1e1b00 */
[----:B-1----:R-:W5:Y:S01]  /*0ab0*/  LDG.E.64 R20, desc[UR6][R8.64] ;  /* 0x0000000608147981 */ /* 0x002f62000c1e1b00 */
[----:B---3--:R-:W-:-:S04]  /*0ac0*/  IMAD.WIDE.U32 R16, R0, 0x4, R16 ;  /* 0x0000000400107825 */ /* 0x008fc800078e0010 */
[C---:B----4-:R-:W-:Y:S02]  /*0ad0*/  IMAD.WIDE.U32 R18, R0.reuse, 0x4, R18 ;  /* 0x0000000400127825 */ /* 0x050fe400078e0012 */
[----:B------:R-:W3:Y:S04]  /*0ae0*/  LDG.E R16, desc[UR6][R16.64+0xc] ;  /* 0x00000c0610107981 */ /* 0x000ee8000c1e1900 */
[----:B------:R-:W3:Y:S01]  /*0af0*/  LDG.E R19, desc[UR6][R18.64+0xc] ;  /* 0x00000c0612137981 */ /* 0x000ee2000c1e1900 */
[----:B-----5:R-:W-:-:S04]  /*0b00*/  IMAD.WIDE.U32 R20, R0, 0x4, R20 ;  /* 0x0000000400147825 */ /* 0x020fc800078e0014 */
[----:B------:R-:W-:Y:S02]  /*0b10*/  VIADD R0, R0, 0x4 ;  /* 0x0000000400007836 */ /* 0x000fe40000000000 */
[----:B---3--:R-:W-:-:S05]  /*0b20*/  FADD R11, R16, R19 ;  /* 0x00000013100b7221 */ /* 0x008fca0000000000 */
[----:B------:R2:W-:Y:S02]  /*0b30*/  STG.E desc[UR6][R20.64+0xc], R11 ;  /* 0x00000c0b14007986 */ /* 0x0005e4000c101906 */
.L_x_2:
[----:B------:R-:W-:Y:S05]  /*0b40*/  @!P1 EXIT ;  /* 0x000000000000994d */ /* 0x000fea0003800000 */
[----:B------:R-:W-:Y:S02]  /*0b50*/  ISETP.NE.AND P0, PT, R2, 0x1, PT ;  /* 0x000000010200780c */ /* 0x000fe40003f05270 */
[----:B------:R-:W-:-:S04]  /*0b60*/  LOP3.LUT R3, R3, 0x1, RZ, 0xc0, !PT ;  /* 0x0000000103037812 */ /* 0x000fc800078ec0ff */
[----:B------:R-:W-:-:S07]  /*0b70*/  ISETP.NE.U32.AND P1, PT, R3, 0x1, PT ;  /* 0x000000010300780c */ /* 0x000fce0003f25070 */
[----:B------:R-:W-:Y:S06]  /*0b80*/  @!P0 BRA `(.L_x_3) ;  /* 0x0000000000548947 */ /* 0x000fec0003800000 */
[----:B------:R-:W3:Y:S04]  /*0b90*/  LDG.E.64 R2, desc[UR6][R4.64] ;  /* 0x0000000604027981 */ /* 0x000ee8000c1e1b00 */
[----:B0-2---:R-:W2:Y:S04]  /*0ba0*/  LDG.E.64 R10, desc[UR6][R6.64] ;  /* 0x00000006060a7981 */ /* 0x005ea8000c1e1b00 */
[----:B------:R-:W4:Y:S01]  /*0bb0*/  LDG.E.64 R12, desc[UR6][R8.64] ;  /* 0x00000006080c7981 */ /* 0x000f22000c1e1b00 */
[----:B---3--:R-:W-:-:S04]  /*0bc0*/  IMAD.WIDE.U32 R2, R0, 0x4, R2 ;  /* 0x0000000400027825 */ /* 0x008fc800078e0002 */
[C---:B--2---:R-:W-:Y:S02]  /*0bd0*/  IMAD.WIDE.U32 R10, R0.reuse, 0x4, R10 ;  /* 0x00000004000a7825 */ /* 0x044fe400078e000a */
        /* <DEDUP_REMOVED lines=13> */
[----:B------:R-:W-:Y:S02]  /*0cb0*/  VIADD R0, R0, 0x2 ;  /* 0x0000000200007836 */ /* 0x000fe40000000000 */
[----:B--2---:R-:W-:-:S05]  /*0cc0*/  FADD R3, R14, R17 ;  /* 0x000000110e037221 */ /* 0x004fca0000000000 */
[----:B------:R1:W-:Y:S02]  /*0cd0*/  STG.E desc[UR6][R18.64+0x4], R3 ;  /* 0x0000040312007986 */ /* 0x0003e4000c101906 */
.L_x_3:
[----:B------:R-:W-:Y:S05]  /*0ce0*/  @P1 EXIT ;  /* 0x000000000000194d */ /* 0x000fea0003800000 */
[----:B------:R-:W1:Y:S04]  /*0cf0*/  LDG.E.64 R4, desc[UR6][R4.64] ;  /* 0x0000000604047981 */ /* 0x000e68000c1e1b00 */
[----:B------:R-:W0:Y:S04]  /*0d00*/  LDG.E.64 R6, desc[UR6][R6.64] ;  /* 0x0000000606067981 */ /* 0x000e28000c1e1b00 */
[----:B------:R-:W3:Y:S01]  /*0d10*/  LDG.E.64 R8, desc[UR6][R8.64] ;  /* 0x0000000608087981 */ /* 0x000ee2000c1e1b00 */
[----:B-1----:R-:W-:-:S04]  /*0d20*/  IMAD.WIDE.U32 R2, R0, 0x4, R4 ;  /* 0x0000000400027825 */ /* 0x002fc800078e0004 */
[C---:B0-2---:R-:W-:Y:S02]  /*0d30*/  IMAD.WIDE.U32 R10, R0.reuse, 0x4, R6 ;  /* 0x00000004000a7825 */ /* 0x045fe400078e0006 */
[----:B------:R-:W2:Y:S04]  /*0d40*/  LDG.E R2, desc[UR6][R2.64] ;  /* 0x0000000602027981 */ /* 0x000ea8000c1e1900 */
[----:B------:R-:W2:Y:S01]  /*0d50*/  LDG.E R11, desc[UR6][R10.64] ;  /* 0x000000060a0b7981 */ /* 0x000ea2000c1e1900 */
[----:B---3--:R-:W-:-:S04]  /*0d60*/  IMAD.WIDE.U32 R12, R0, 0x4, R8 ;  /* 0x00000004000c7825 */ /* 0x008fc800078e0008 */
[----:B--2---:R-:W-:-:S05]  /*0d70*/  FADD R15, R2, R11 ;  /* 0x0000000b020f7221 */ /* 0x004fca0000000000 */
[----:B------:R-:W-:Y:S01]  /*0d80*/  STG.E desc[UR6][R12.64], R15 ;  /* 0x0000000f0c007986 */ /* 0x000fe2000c101906 */
[----:B------:R-:W-:Y:S05]  /*0d90*/  EXIT ;  /* 0x000000000000794d */ /* 0x000fea0003800000 */
.L_x_4:
[----:B------:R-:W-:-:S00]  /*0da0*/  BRA `(.L_x_4) ;  /* 0xfffffffc00fc7947 */ /* 0x000fc0000383ffff */
[----:B------:R-:W-:-:S00]  /*0db0*/  NOP ;  /* 0x0000000000007918 */ /* 0x000fc00000000000 */
        /* <DEDUP_REMOVED lines=12> */
.L_x_5:


//--------------------- .nv.shared.reserved.0     --------------------------
	.section	.nv.shared.reserved.0,"aw",@nobits
	.weak		__nv_reservedSMEM_offset_0_alias
	.size		__nv_reservedSMEM_offset_0_alias, 0, 64
	.other		__nv_reservedSMEM_offset_0_alias,@"STO_CUDA_RESERVED_SHARED STV_DEFAULT"
__nv_reservedSMEM_offset_0_alias:
	.zero		0
	.zero		64


//--------------------- .nv.constant0._Z7kernel3PPfS0_S0_ii --------------------------
	.section	.nv.constant0._Z7kernel3PPfS0_S0_ii,"a",@progbits
	.sectionflags	@""
	.align	4
.nv.constant0._Z7kernel3PPfS0_S0_ii:
	.zero		928


//--------------------- SYMBOLS --------------------------

	.type		.nv.reservedSmem.offset0,@object
	.size		.nv.reservedSmem.offset0,0x4
